	.headerflags	@"EF_CUDA_TEXMODE_UNIFIED EF_CUDA_64BIT_ADDRESS EF_CUDA_SM86 EF_CUDA_VIRTUAL_SM(EF_CUDA_SM86)"
	.elftype	@"ET_EXEC"


//--------------------- .nv.info                  --------------------------
	.section	.nv.info,"",@"SHT_CUDA_INFO"
	.align	4


	//----- nvinfo : EIATTR_REGCOUNT
	.align		4
        /*0000*/ 	.byte	0x04, 0x2f
        /*0002*/ 	.short	(.L_1 - .L_0)
	.align		4
.L_0:
        /*0004*/ 	.word	index@(triton__0d1d2de)
        /*0008*/ 	.word	0x0000000c


	//----- nvinfo : EIATTR_MAX_STACK_SIZE
	.align		4
.L_1:
        /*000c*/ 	.byte	0x04, 0x23
        /*000e*/ 	.short	(.L_3 - .L_2)
	.align		4
.L_2:
        /*0010*/ 	.word	index@(triton__0d1d2de)
        /*0014*/ 	.word	0x00000000


	//----- nvinfo : EIATTR_MIN_STACK_SIZE
	.align		4
.L_3:
        /*0018*/ 	.byte	0x04, 0x12
        /*001a*/ 	.short	(.L_5 - .L_4)
	.align		4
.L_4:
        /*001c*/ 	.word	index@(triton__0d1d2de)
        /*0020*/ 	.word	0x00000000


	//----- nvinfo : EIATTR_FRAME_SIZE
	.align		4
.L_5:
        /*0024*/ 	.byte	0x04, 0x11
        /*0026*/ 	.short	(.L_7 - .L_6)
	.align		4
.L_6:
        /*0028*/ 	.word	index@(triton__0d1d2de)
        /*002c*/ 	.word	0x00000000
.L_7:


//--------------------- .nv.info.triton__0d1d2de  --------------------------
	.section	.nv.info.triton__0d1d2de,"",@"SHT_CUDA_INFO"
	.align	4


	//----- nvinfo : EIATTR_CUDA_API_VERSION
	.align		4
        /*0000*/ 	.byte	0x04, 0x37
        /*0002*/ 	.short	(.L_9 - .L_8)
.L_8:
        /*0004*/ 	.word	0x0000007b


	//----- nvinfo : EIATTR_SW2861232_WAR
	.align		4
.L_9:
        /*0008*/ 	.byte	0x01, 0x35
	.zero		2


	//----- nvinfo : EIATTR_PARAM_CBANK
	.align		4
        /*000c*/ 	.byte	0x04, 0x0a
        /*000e*/ 	.short	(.L_11 - .L_10)
	.align		4
.L_10:
        /*0010*/ 	.word	index@(.nv.constant0.triton__0d1d2de)
        /*0014*/ 	.short	0x0160
        /*0016*/ 	.short	0x0014


	//----- nvinfo : EIATTR_CBANK_PARAM_SIZE
	.align		4
.L_11:
        /*0018*/ 	.byte	0x03, 0x19
        /*001a*/ 	.short	0x0014


	//----- nvinfo : EIATTR_KPARAM_INFO
	.align		4
        /*001c*/ 	.byte	0x04, 0x17
        /*001e*/ 	.short	(.L_13 - .L_12)
.L_12:
        /*0020*/ 	.word	0x00000000
        /*0024*/ 	.short	0x0002
        /*0026*/ 	.short	0x0010
        /*0028*/ 	.byte	0x00, 0xf0, 0x11, 0x00


	//----- nvinfo : EIATTR_KPARAM_INFO
	.align		4
.L_13:
        /*002c*/ 	.byte	0x04, 0x17
        /*002e*/ 	.short	(.L_15 - .L_14)
.L_14:
        /*0030*/ 	.word	0x00000000
        /*0034*/ 	.short	0x0001
        /*0036*/ 	.short	0x0008
        /*0038*/ 	.byte	0x00, 0xf0, 0x21, 0x00


	//----- nvinfo : EIATTR_KPARAM_INFO
	.align		4
.L_15:
        /*003c*/ 	.byte	0x04, 0x17
        /*003e*/ 	.short	(.L_17 - .L_16)
.L_16:
        /*0040*/ 	.word	0x00000000
        /*0044*/ 	.short	0x0000
        /*0046*/ 	.short	0x0000
        /*0048*/ 	.byte	0x00, 0xf0, 0x21, 0x00


	//----- nvinfo : EIATTR_MAXREG_COUNT
	.align		4
.L_17:
        /*004c*/ 	.byte	0x03, 0x1b
        /*004e*/ 	.short	0x00ff


	//----- nvinfo : EIATTR_EXIT_INSTR_OFFSETS
	.align		4
        /*0050*/ 	.byte	0x04, 0x1c
        /*0052*/ 	.short	(.L_19 - .L_18)


	//   ....[0]....
.L_18:
        /*0054*/ 	.word	0x000001a0


	//   ....[1]....
        /*0058*/ 	.word	0x000001c0


	//----- nvinfo : EIATTR_MAX_THREADS
	.align		4
.L_19:
        /*005c*/ 	.byte	0x04, 0x05
        /*005e*/ 	.short	(.L_21 - .L_20)
.L_20:
        /*0060*/ 	.word	0x00000080
        /*0064*/ 	.word	0x00000001
        /*0068*/ 	.word	0x00000001
.L_21:


//--------------------- .nv.rel.action            --------------------------
	.section	.nv.rel.action,"",@"SHT_CUDA_RELOCINFO"
	.align	8
	.sectionentsize	8
        /*0000*/ 	.byte	0x73, 0x00, 0x00, 0x00, 0x00, 0x00, 0x00, 0x00, 0x00, 0x00, 0x00, 0x11, 0x25, 0x00, 0x05, 0x36


//--------------------- .nv.constant0.triton__0d1d2de --------------------------
	.section	.nv.constant0.triton__0d1d2de,"a",@progbits
	.align	4
.nv.constant0.triton__0d1d2de:
	.zero		372


//--------------------- .text.triton__0d1d2de     --------------------------
	.section	.text.triton__0d1d2de,"ax",@progbits
	.sectioninfo	@"SHI_REGISTERS=12"
	.align	128
        .global         triton__0d1d2de
        .type           triton__0d1d2de,@function
        .size           triton__0d1d2de,(.L_x_1 - triton__0d1d2de)
        .other          triton__0d1d2de,@"STO_CUDA_ENTRY STV_DEFAULT"
triton__0d1d2de:
.text.triton__0d1d2de:
[----:B------:R-:W-:-:S02]  /*0000*/  IMAD.MOV.U32 R1, RZ, RZ, c[0x0][0x28] ;  /* 0x00000a00ff017624 */ /* 0x000fc400078e00ff */
[----:B------:R-:W0:Y:S01]  /*0010*/  S2R R0, SR_TID.X ;  /* 0x0000000000007919 */ /* 0x000e220000002100 */
[----:B------:R-:W-:Y:S01]  /*0020*/  IMAD.MOV.U32 R5, RZ, RZ, 0x4 ;  /* 0x00000004ff057424 */ /* 0x000fe200078e00ff */
[----:B------:R-:W-:Y:S01]  /*0030*/  MOV R9, RZ ;  /* 0x000000ff00097202 */ /* 0x000fe20000000f00 */
[----:B------:R-:W-:Y:S01]  /*0040*/  CS2R R6, SRZ ;  /* 0x0000000000067805 */ /* 0x000fe2000001ff00 */
[----:B------:R-:W1:Y:S01]  /*0050*/  S2R R3, SR_CTAID.X ;  /* 0x0000000000037919 */ /* 0x000e620000002500 */
[----:B------:R-:W-:Y:S01]  /*0060*/  ULDC.64 UR4, c[0x0][0x118] ;  /* 0x0000460000047ab9 */ /* 0x000fe20000000a00 */
[----:B0-----:R-:W-:-:S05]  /*0070*/  IMAD.SHL.U32 R0, R0, 0x2, RZ ;  /* 0x0000000200007824 */ /* 0x001fca00078e00ff */
[----:B------:R-:W-:-:S04]  /*0080*/  LOP3.LUT R0, R0, 0xfe, RZ, 0xc0, !PT ;  /* 0x000000fe00007812 */ /* 0x000fc800078ec0ff */
[----:B-1----:R-:W-:-:S04]  /*0090*/  LEA R0, R3, R0, 0x8 ;  /* 0x0000000003007211 */ /* 0x002fc800078e40ff */
[C---:B------:R-:W-:Y:S01]  /*00a0*/  ISETP.GE.AND P2, PT, R0.reuse, 0xd80, PT ;  /* 0x00000d800000780c */ /* 0x040fe20003f46270 */
[----:B------:R-:W-:-:S05]  /*00b0*/  IMAD.HI R2, R0, 0x38e38e39, RZ ;  /* 0x38e38e3900027827 */ /* 0x000fca00078e02ff */
[----:B------:R-:W-:-:S04]  /*00c0*/  SHF.R.U32.HI R3, RZ, 0x1f, R2 ;  /* 0x0000001fff037819 */ /* 0x000fc80000011602 */
[----:B------:R-:W-:Y:S01]  /*00d0*/  LEA.HI.SX32 R4, R2, R3, 0x19 ;  /* 0x0000000302047211 */ /* 0x000fe200078fcaff */
[----:B------:R-:W-:-:S04]  /*00e0*/  IMAD.WIDE R2, R0, R5, c[0x0][0x160] ;  /* 0x0000580000027625 */ /* 0x000fc800078e0205 */
[----:B------:R-:W-:Y:S01]  /*00f0*/  IMAD.WIDE R4, R4, R5, c[0x0][0x168] ;  /* 0x00005a0004047625 */ /* 0x000fe200078e0205 */
[----:B------:R-:W2:Y:S03]  /*0100*/  @!P2 LDG.E.64 R6, [R2.64] ;  /* 0x000000040206a981 */ /* 0x000ea6000c1e1b00 */
[----:B------:R-:W-:Y:S01]  /*0110*/  IMAD.MOV.U32 R0, RZ, RZ, RZ ;  /* 0x000000ffff007224 */ /* 0x000fe200078e00ff */
[----:B------:R-:W2:Y:S05]  /*0120*/  @!P2 LDG.E.EL R9, [R4.64] ;  /* 0x000000040409a981 */ /* 0x000eaa000c2e1900 */
[----:B------:R-:W3:Y:S01]  /*0130*/  @!P2 LDG.E.EL R0, [R4.64] ;  /* 0x000000040400a981 */ /* 0x000ee2000c2e1900 */
[----:B--2---:R-:W-:Y:S01]  /*0140*/  FSETP.GEU.AND P0, PT, R6, -R9, PT ;  /* 0x800000090600720b */ /* 0x004fe20003f0e000 */
[----:B------:R-:W-:Y:S01]  /*0150*/  FADD R6, R9, R6 ;  /* 0x0000000609067221 */ /* 0x000fe20000000000 */
[----:B---3--:R-:W-:Y:S01]  /*0160*/  FADD R8, R0, R7 ;  /* 0x0000000700087221 */ /* 0x008fe20000000000 */
[----:B------:R-:W-:-:S03]  /*0170*/  FSETP.GEU.AND P1, PT, R7, -R0, PT ;  /* 0x800000000700720b */ /* 0x000fc60003f2e000 */
[----:B------:R-:W-:Y:S02]  /*0180*/  FSEL R6, R6, RZ, P0 ;  /* 0x000000ff06067208 */ /* 0x000fe40000000000 */
[----:B------:R-:W-:Y:S01]  /*0190*/  FSEL R7, R8, RZ, P1 ;  /* 0x000000ff08077208 */ /* 0x000fe20000800000 */
[----:B------:R-:W-:Y:S07]  /*01a0*/  @P2 EXIT ;  /* 0x000000000000294d */ /* 0x000fee0003800000 */
[----:B------:R-:W-:Y:S01]  /*01b0*/  STG.E.64 [R2.64], R6 ;  /* 0x0000000602007986 */ /* 0x000fe2000c101b04 */
[----:B------:R-:W-:Y:S05]  /*01c0*/  EXIT ;  /* 0x000000000000794d */ /* 0x000fea0003800000 */
.L_x_0:
[----:B------:R-:W-:-:S00]  /*01d0*/  BRA `(.L_x_0) ;  /* 0xfffffff000007947 */ /* 0x000fc0000383ffff */
[----:B------:R-:W-:-:S00]  /*01e0*/  NOP ;  /* 0x0000000000007918 */ /* 0x000fc00000000000 */
        /* <DEDUP_REMOVED lines=9> */
.L_x_1:
